	.headerflags	@"EF_CUDA_TEXMODE_UNIFIED EF_CUDA_64BIT_ADDRESS EF_CUDA_ACCELERATORS EF_CUDA_SM90 EF_CUDA_VIRTUAL_SM(EF_CUDA_SM90)"
	.elftype	@"ET_EXEC"


//--------------------- .nv.info                  --------------------------
	.section	.nv.info,"",@"SHT_CUDA_INFO"
	.align	4


	//----- nvinfo : EIATTR_REGCOUNT
	.align		4
        /*0000*/ 	.byte	0x04, 0x2f
        /*0002*/ 	.short	(.L_1 - .L_0)
	.align		4
.L_0:
        /*0004*/ 	.word	index@(triton_poi_fused__adaptive_avg_pool2d_23)
        /*0008*/ 	.word	0x00000014


	//----- nvinfo : EIATTR_MIN_STACK_SIZE
	.align		4
.L_1:
        /*000c*/ 	.byte	0x04, 0x12
        /*000e*/ 	.short	(.L_3 - .L_2)
	.align		4
.L_2:
        /*0010*/ 	.word	index@(triton_poi_fused__adaptive_avg_pool2d_23)
        /*0014*/ 	.word	0x00000000


	//----- nvinfo : EIATTR_FRAME_SIZE
	.align		4
.L_3:
        /*0018*/ 	.byte	0x04, 0x11
        /*001a*/ 	.short	(.L_5 - .L_4)
	.align		4
.L_4:
        /*001c*/ 	.word	index@(triton_poi_fused__adaptive_avg_pool2d_23)
        /*0020*/ 	.word	0x00000000


	//----- nvinfo : EIATTR_MIN_STACK_SIZE
	.align		4
.L_5:
        /*0024*/ 	.byte	0x04, 0x12
        /*0026*/ 	.short	(.L_7 - .L_6)
	.align		4
.L_6:
        /*0028*/ 	.word	index@(triton_poi_fused__adaptive_avg_pool2d_23)
        /*002c*/ 	.word	0x00000000
.L_7:


//--------------------- .nv.info.triton_poi_fused__adaptive_avg_pool2d_23 --------------------------
	.section	.nv.info.triton_poi_fused__adaptive_avg_pool2d_23,"",@"SHT_CUDA_INFO"
	.sectionflags	@""
	.align	4


	//----- nvinfo : EIATTR_CUDA_API_VERSION
	.align		4
        /*0000*/ 	.byte	0x04, 0x37
        /*0002*/ 	.short	(.L_9 - .L_8)
.L_8:
        /*0004*/ 	.word	0x0000007c


	//----- nvinfo : EIATTR_KPARAM_INFO
	.align		4
.L_9:
        /*0008*/ 	.byte	0x04, 0x17
        /*000a*/ 	.short	(.L_11 - .L_10)
.L_10:
        /*000c*/ 	.word	0x00000000
        /*0010*/ 	.short	0x0002
        /*0012*/ 	.short	0x0010
        /*0014*/ 	.byte	0x00, 0xf0, 0x11, 0x00


	//----- nvinfo : EIATTR_KPARAM_INFO
	.align		4
.L_11:
        /*0018*/ 	.byte	0x04, 0x17
        /*001a*/ 	.short	(.L_13 - .L_12)
.L_12:
        /*001c*/ 	.word	0x00000000
        /*0020*/ 	.short	0x0001
        /*0022*/ 	.short	0x0008
        /*0024*/ 	.byte	0x00, 0xf4, 0x21, 0x00


	//----- nvinfo : EIATTR_KPARAM_INFO
	.align		4
.L_13:
        /*0028*/ 	.byte	0x04, 0x17
        /*002a*/ 	.short	(.L_15 - .L_14)
.L_14:
        /*002c*/ 	.word	0x00000000
        /*0030*/ 	.short	0x0000
        /*0032*/ 	.short	0x0000
        /*0034*/ 	.byte	0x00, 0xf4, 0x21, 0x00


	//----- nvinfo : EIATTR_SPARSE_MMA_MASK
	.align		4
.L_15:
        /*0038*/ 	.byte	0x03, 0x50
        /*003a*/ 	.short	0x0000


	//----- nvinfo : EIATTR_MAXREG_COUNT
	.align		4
        /*003c*/ 	.byte	0x03, 0x1b
        /*003e*/ 	.short	0x00ff


	//----- nvinfo : EIATTR_EXIT_INSTR_OFFSETS
	.align		4
        /*0040*/ 	.byte	0x04, 0x1c
        /*0042*/ 	.short	(.L_17 - .L_16)


	//   ....[0]....
.L_16:
        /*0044*/ 	.word	0x00000540


	//----- nvinfo : EIATTR_REQNTID
	.align		4
.L_17:
        /*0048*/ 	.byte	0x04, 0x10
        /*004a*/ 	.short	(.L_19 - .L_18)
.L_18:
        /*004c*/ 	.word	0x00000080
        /*0050*/ 	.word	0x00000001
        /*0054*/ 	.word	0x00000001


	//----- nvinfo : EIATTR_CBANK_PARAM_SIZE
	.align		4
.L_19:
        /*0058*/ 	.byte	0x03, 0x19
        /*005a*/ 	.short	0x0014


	//----- nvinfo : EIATTR_PARAM_CBANK
	.align		4
        /*005c*/ 	.byte	0x04, 0x0a
        /*005e*/ 	.short	(.L_21 - .L_20)
	.align		4
.L_20:
        /*0060*/ 	.word	index@(.nv.constant0.triton_poi_fused__adaptive_avg_pool2d_23)
        /*0064*/ 	.short	0x0210
        /*0066*/ 	.short	0x0014


	//----- nvinfo : EIATTR_SW_WAR
	.align		4
.L_21:
        /*0068*/ 	.byte	0x04, 0x36
        /*006a*/ 	.short	(.L_23 - .L_22)
.L_22:
        /*006c*/ 	.word	0x00000008
.L_23:


//--------------------- .nv.callgraph             --------------------------
	.section	.nv.callgraph,"",@"SHT_CUDA_CALLGRAPH"
	.align	4
	.sectionentsize	8
	.align		4
        /*0000*/ 	.word	0x00000000
	.align		4
        /*0004*/ 	.word	0xffffffff
	.align		4
        /*0008*/ 	.word	0x00000000
	.align		4
        /*000c*/ 	.word	0xfffffffe
	.align		4
        /*0010*/ 	.word	0x00000000
	.align		4
        /*0014*/ 	.word	0xfffffffd
	.align		4
        /*0018*/ 	.word	0x00000000
	.align		4
        /*001c*/ 	.word	0xfffffffc


//--------------------- .text.triton_poi_fused__adaptive_avg_pool2d_23 --------------------------
	.section	.text.triton_poi_fused__adaptive_avg_pool2d_23,"ax",@progbits
	.align	128
        .global         triton_poi_fused__adaptive_avg_pool2d_23
        .type           triton_poi_fused__adaptive_avg_pool2d_23,@function
        .size           triton_poi_fused__adaptive_avg_pool2d_23,(.L_x_1 - triton_poi_fused__adaptive_avg_pool2d_23)
        .other          triton_poi_fused__adaptive_avg_pool2d_23,@"STO_CUDA_ENTRY STV_DEFAULT"
triton_poi_fused__adaptive_avg_pool2d_23:
.text.triton_poi_fused__adaptive_avg_pool2d_23:
[----:B------:R-:W-:Y:S01]  /*0000*/  LDC R1, c[0x0][0x28] ;  /* 0x00000a00ff017b82 */ /* 0x000fe20000000800 */
[----:B------:R-:W1:Y:S01]  /*0010*/  S2R R0, SR_TID.X ;  /* 0x0000000000007919 */ /* 0x000e620000002100 */
[----:B------:R-:W-:Y:S01]  /*0020*/  IMAD.MOV.U32 R14, RZ, RZ, RZ ;  /* 0x000000ffff0e7224 */ /* 0x000fe200078e00ff */
[----:B------:R-:W-:Y:S01]  /*0030*/  CS2R R16, SRZ ;  /* 0x0000000000107805 */ /* 0x000fe2000001ff00 */
[----:B------:R-:W-:Y:S01]  /*0040*/  ULDC.64 UR4, c[0x0][0x208] ;  /* 0x0000820000047ab9 */ /* 0x000fe20000000a00 */
[----:B------:R-:W2:Y:S01]  /*0050*/  S2R R7, SR_CTAID.X ;  /* 0x0000000000077919 */ /* 0x000ea20000002500 */
[----:B-1----:R-:W-:-:S05]  /*0060*/  LOP3.LUT R0, R0, 0x7f, RZ, 0xc0, !PT ;  /* 0x0000007f00007812 */ /* 0x002fca00078ec0ff */
[----:B--2---:R-:W-:Y:S01]  /*0070*/  IMAD R0, R7, 0x80, R0 ;  /* 0x0000008007007824 */ /* 0x004fe200078e0200 */
[----:B------:R-:W-:-:S04]  /*0080*/  SHF.R.S32.HI R7, RZ, 0x18, R7 ;  /* 0x00000018ff077819 */ /* 0x000fc80000011407 */
[----:B------:R-:W-:Y:S02]  /*0090*/  SHF.R.S32.HI R3, RZ, 0x1f, R0 ;  /* 0x0000001fff037819 */ /* 0x000fe40000011400 */
[----:B------:R-:W-:Y:S02]  /*00a0*/  SGXT R7, R7, 0x1 ;  /* 0x000000010707781a */ /* 0x000fe40000000200 */
[-C--:B------:R-:W-:Y:S02]  /*00b0*/  LEA.HI R4, R3, R0.reuse, RZ, 0x2 ;  /* 0x0000000003047211 */ /* 0x080fe400078f10ff */
[----:B------:R-:W-:Y:S02]  /*00c0*/  LEA.HI R7, R7, R0, RZ, 0xd ;  /* 0x0000000007077211 */ /* 0x000fe400078f68ff */
[----:B------:R-:W-:-:S05]  /*00d0*/  LOP3.LUT R3, R4, 0xfffc, RZ, 0xc0, !PT ;  /* 0x0000fffc04037812 */ /* 0x000fca00078ec0ff */
[----:B------:R-:W-:-:S05]  /*00e0*/  IMAD.IADD R3, R0, 0x1, -R3 ;  /* 0x0000000100037824 */ /* 0x000fca00078e0a03 */
[C---:B------:R-:W-:Y:S02]  /*00f0*/  LEA R2, R3.reuse, 0x5, 0x1 ;  /* 0x0000000503027811 */ /* 0x040fe400078e08ff */
[----:B------:R-:W-:Y:S02]  /*0100*/  PRMT R6, R3, 0x8880, RZ ;  /* 0x0000888003067816 */ /* 0x000fe400000000ff */
[----:B------:R-:W-:Y:S02]  /*0110*/  PRMT R5, R2, 0x8880, RZ ;  /* 0x0000888002057816 */ /* 0x000fe400000000ff */
[----:B------:R-:W-:Y:S02]  /*0120*/  PRMT R6, R6, 0x7710, RZ ;  /* 0x0000771006067816 */ /* 0x000fe400000000ff */
[----:B------:R-:W-:Y:S02]  /*0130*/  PRMT R5, R5, 0x7710, RZ ;  /* 0x0000771005057816 */ /* 0x000fe400000000ff */
[----:B------:R-:W-:-:S02]  /*0140*/  SHF.R.U32.HI R6, RZ, 0x7, R6 ;  /* 0x00000007ff067819 */ /* 0x000fc40000011606 */
[----:B------:R-:W-:Y:S02]  /*0150*/  SHF.R.U32.HI R5, RZ, 0x7, R5 ;  /* 0x00000007ff057819 */ /* 0x000fe40000011605 */
[----:B------:R-:W-:Y:S02]  /*0160*/  PRMT R2, R3, 0x5410, R2 ;  /* 0x0000541003027816 */ /* 0x000fe40000000002 */
[----:B------:R-:W-:-:S04]  /*0170*/  PRMT R5, R6, 0x5410, R5 ;  /* 0x0000541006057816 */ /* 0x000fc80000000005 */
[----:B------:R-:W-:-:S04]  /*0180*/  LOP3.LUT R5, R5, 0xff00ff, RZ, 0xc0, !PT ;  /* 0x00ff00ff05057812 */ /* 0x000fc800078ec0ff */
[C---:B------:R-:W-:Y:S02]  /*0190*/  PRMT R8, R5.reuse, 0x7732, RZ ;  /* 0x0000773205087816 */ /* 0x040fe400000000ff */
[----:B------:R-:W-:-:S03]  /*01a0*/  LOP3.LUT R6, R5, 0xffff, RZ, 0xc0, !PT ;  /* 0x0000ffff05067812 */ /* 0x000fc600078ec0ff */
[----:B------:R-:W-:Y:S01]  /*01b0*/  IMAD.MOV.U32 R5, RZ, RZ, R8 ;  /* 0x000000ffff057224 */ /* 0x000fe200078e0008 */
[----:B------:R-:W-:-:S04]  /*01c0*/  SHF.R.U32.HI R6, RZ, 0x7, R6 ;  /* 0x00000007ff067819 */ /* 0x000fc80000011606 */
[----:B------:R-:W-:-:S04]  /*01d0*/  SHF.R.U32.HI R5, RZ, 0x6, R5 ;  /* 0x00000006ff057819 */ /* 0x000fc80000011605 */
[----:B------:R-:W-:-:S05]  /*01e0*/  PRMT R5, R6, 0x5410, R5 ;  /* 0x0000541006057816 */ /* 0x000fca0000000005 */
[----:B------:R-:W-:Y:S01]  /*01f0*/  VIADD.16x2 R2, R2, R5 ;  /* 0x0000000502027236 */ /* 0x000fe20000000200 */
[--C-:B------:R-:W-:Y:S02]  /*0200*/  SHF.R.S32.HI R5, RZ, 0x2, R4.reuse ;  /* 0x00000002ff057819 */ /* 0x100fe40000011404 */
[----:B------:R-:W-:Y:S02]  /*0210*/  SHF.R.S32.HI R4, RZ, 0x1f, R4 ;  /* 0x0000001fff047819 */ /* 0x000fe40000011404 */
[C---:B------:R-:W-:Y:S02]  /*0220*/  PRMT R3, R2.reuse, 0x7632, R3 ;  /* 0x0000763202037816 */ /* 0x040fe40000000003 */
[----:B------:R-:W-:Y:S02]  /*0230*/  PRMT R8, R2, 0x8880, RZ ;  /* 0x0000888002087816 */ /* 0x000fe400000000ff */
[----:B------:R-:W-:Y:S02]  /*0240*/  PRMT R6, R3, 0x8880, RZ ;  /* 0x0000888003067816 */ /* 0x000fe400000000ff */
[----:B------:R-:W1:Y:S01]  /*0250*/  LDC.64 R2, c[0x0][0x210] ;  /* 0x00008400ff027b82 */ /* 0x000e620000000a00 */
[----:B------:R-:W-:-:S02]  /*0260*/  SHF.R.S32.HI R8, RZ, 0x1, R8 ;  /* 0x00000001ff087819 */ /* 0x000fc40000011408 */
[-C--:B------:R-:W-:Y:S02]  /*0270*/  LEA.HI R4, R4, R5.reuse, RZ, 0xb ;  /* 0x0000000504047211 */ /* 0x080fe400078f58ff */
[----:B------:R-:W-:Y:S02]  /*0280*/  PRMT R9, R8, 0x9910, RZ ;  /* 0x0000991008097816 */ /* 0x000fe400000000ff */
[----:B------:R-:W-:Y:S02]  /*0290*/  LOP3.LUT R8, R7, 0xffffe000, RZ, 0xc0, !PT ;  /* 0xffffe00007087812 */ /* 0x000fe400078ec0ff */
[----:B------:R-:W-:Y:S01]  /*02a0*/  LOP3.LUT R4, R4, 0xfffff800, RZ, 0xc0, !PT ;  /* 0xfffff80004047812 */ /* 0x000fe200078ec0ff */
[----:B------:R-:W-:Y:S01]  /*02b0*/  IMAD.MOV.U32 R7, RZ, RZ, R9 ;  /* 0x000000ffff077224 */ /* 0x000fe200078e0009 */
[----:B------:R-:W-:Y:S02]  /*02c0*/  SHF.R.S32.HI R6, RZ, 0x2, R6 ;  /* 0x00000002ff067819 */ /* 0x000fe40000011406 */
[----:B------:R-:W-:Y:S01]  /*02d0*/  IADD3 R4, R8, R5, -R4 ;  /* 0x0000000508047210 */ /* 0x000fe20007ffe804 */
[----:B------:R-:W-:Y:S01]  /*02e0*/  VIADD R13, R7, 0x1 ;  /* 0x00000001070d7836 */ /* 0x000fe20000000000 */
[----:B------:R-:W-:-:S02]  /*02f0*/  PRMT R10, R6, 0x9910, RZ ;  /* 0x00009910060a7816 */ /* 0x000fc400000000ff */
[----:B------:R-:W-:Y:S01]  /*0300*/  LOP3.LUT R12, R6, 0xff, RZ, 0xc0, !PT ;  /* 0x000000ff060c7812 */ /* 0x000fe200078ec0ff */
[C---:B------:R-:W-:Y:S01]  /*0310*/  IMAD R9, R7.reuse, 0x1000, R4 ;  /* 0x0000100007097824 */ /* 0x040fe200078e0204 */
[----:B------:R-:W-:Y:S02]  /*0320*/  ISETP.GE.AND P0, PT, R7, R10, PT ;  /* 0x0000000a0700720c */ /* 0x000fe40003f06270 */
[----:B------:R-:W-:Y:S01]  /*0330*/  ISETP.GE.U32.AND P1, PT, R13, R12, PT ;  /* 0x0000000c0d00720c */ /* 0x000fe20003f26070 */
[C---:B------:R-:W-:Y:S02]  /*0340*/  VIADD R7, R9.reuse, 0x800 ;  /* 0x0000080009077836 */ /* 0x040fe40000000000 */
[----:B-1----:R-:W-:-:S04]  /*0350*/  IMAD.WIDE R4, R9, 0x4, R2 ;  /* 0x0000000409047825 */ /* 0x002fc800078e0202 */
[----:B------:R-:W-:Y:S02]  /*0360*/  VIADD R15, R9, 0x1000 ;  /* 0x00001000090f7836 */ /* 0x000fe40000000000 */
[--C-:B------:R-:W-:Y:S02]  /*0370*/  IMAD.WIDE R6, R7, 0x4, R2.reuse ;  /* 0x0000000407067825 */ /* 0x100fe400078e0202 */
[----:B------:R1:W2:Y:S02]  /*0380*/  @!P0 LDG.E.EL R14, desc[UR4][R4.64] ;  /* 0x00000004040e8981 */ /* 0x0002a4000c2e1900 */
[----:B------:R-:W-:Y:S02]  /*0390*/  VIADD R11, R9, 0x1800 ;  /* 0x00001800090b7836 */ /* 0x000fe40000000000 */
[--C-:B------:R-:W-:Y:S01]  /*03a0*/  IMAD.WIDE R8, R15, 0x4, R2.reuse ;  /* 0x000000040f087825 */ /* 0x100fe200078e0202 */
[----:B------:R-:W3:Y:S03]  /*03b0*/  @!P0 LDG.E.EL R16, desc[UR4][R6.64] ;  /* 0x0000000406108981 */ /* 0x000ee6000c2e1900 */
[----:B------:R-:W-:Y:S01]  /*03c0*/  IMAD.MOV.U32 R15, RZ, RZ, RZ ;  /* 0x000000ffff0f7224 */ /* 0x000fe200078e00ff */
[----:B------:R-:W4:Y:S01]  /*03d0*/  @!P1 LDG.E.EL R17, desc[UR4][R8.64] ;  /* 0x0000000408119981 */ /* 0x000f22000c2e1900 */
[----:B------:R-:W-:-:S05]  /*03e0*/  IMAD.WIDE R10, R11, 0x4, R2 ;  /* 0x000000040b0a7825 */ /* 0x000fca00078e0202 */
[----:B------:R-:W5:Y:S01]  /*03f0*/  @!P1 LDG.E.EL R15, desc[UR4][R10.64] ;  /* 0x000000040a0f9981 */ /* 0x000f62000c2e1900 */
[----:B------:R-:W-:Y:S02]  /*0400*/  ISETP.LT.U32.AND P2, PT, R13, R12, PT ;  /* 0x0000000c0d00720c */ /* 0x000fe40003f41070 */
[----:B------:R-:W-:Y:S02]  /*0410*/  FSEL R2, RZ, 2, P0 ;  /* 0x40000000ff027808 */ /* 0x000fe40000000000 */
[----:B------:R-:W-:-:S05]  /*0420*/  SEL R3, RZ, 0x3f800000, !P2 ;  /* 0x3f800000ff037807 */ /* 0x000fca0005000000 */
[----:B------:R-:W-:-:S04]  /*0430*/  FADD R2, R2, R3 ;  /* 0x0000000302027221 */ /* 0x000fc80000000000 */
[----:B-1----:R-:W-:Y:S02]  /*0440*/  FADD R4, R3, R2 ;  /* 0x0000000203047221 */ /* 0x002fe40000000000 */
[----:B------:R-:W1:Y:S03]  /*0450*/  LDC.64 R2, c[0x0][0x218] ;  /* 0x00008600ff027b82 */ /* 0x000e660000000a00 */
[----:B------:R-:W-:-:S13]  /*0460*/  FSETP.GEU.AND P2, PT, R4, 1.175494350822287508e-38, PT ;  /* 0x008000000400780b */ /* 0x000fda0003f4e000 */
[----:B------:R-:W-:-:S06]  /*0470*/  @!P2 FMUL R4, R4, 16777216 ;  /* 0x4b8000000404a820 */ /* 0x000fcc0000400000 */
[----:B------:R-:W1:Y:S02]  /*0480*/  MUFU.RCP R4, R4 ;  /* 0x0000000400047308 */ /* 0x000e640000001000 */
[----:B-1----:R-:W-:Y:S01]  /*0490*/  IMAD.WIDE R2, R0, 0x4, R2 ;  /* 0x0000000400027825 */ /* 0x002fe200078e0202 */
[----:B--2---:R-:W-:Y:S02]  /*04a0*/  SEL R5, R14, RZ, !P0 ;  /* 0x000000ff0e057207 */ /* 0x004fe40004000000 */
[----:B---3--:R-:W-:Y:S02]  /*04b0*/  SEL R16, R16, RZ, !P0 ;  /* 0x000000ff10107207 */ /* 0x008fe40004000000 */
[----:B----4-:R-:W-:-:S03]  /*04c0*/  SEL R17, R17, RZ, !P1 ;  /* 0x000000ff11117207 */ /* 0x010fc60004800000 */
[----:B------:R-:W-:-:S04]  /*04d0*/  FADD R16, R5, R16 ;  /* 0x0000001005107221 */ /* 0x000fc80000000000 */
[----:B------:R-:W-:Y:S01]  /*04e0*/  FADD R16, R16, R17 ;  /* 0x0000001110107221 */ /* 0x000fe20000000000 */
[----:B-----5:R-:W-:-:S05]  /*04f0*/  SEL R15, R15, RZ, !P1 ;  /* 0x000000ff0f0f7207 */ /* 0x020fca0004800000 */
[----:B------:R-:W-:-:S04]  /*0500*/  FADD R15, R16, R15 ;  /* 0x0000000f100f7221 */ /* 0x000fc80000000000 */
[----:B------:R-:W-:-:S04]  /*0510*/  @!P2 FMUL R15, R15, 16777216 ;  /* 0x4b8000000f0fa820 */ /* 0x000fc80000400000 */
[----:B0-----:R-:W-:-:S05]  /*0520*/  FMUL R15, R4, R15 ;  /* 0x0000000f040f7220 */ /* 0x001fca0000400000 */
[----:B------:R-:W-:Y:S01]  /*0530*/  STG.E desc[UR4][R2.64], R15 ;  /* 0x0000000f02007986 */ /* 0x000fe2000c101904 */
[----:B------:R-:W-:Y:S05]  /*0540*/  EXIT ;  /* 0x000000000000794d */ /* 0x000fea0003800000 */
.L_x_0:
[----:B------:R-:W-:-:S00]  /*0550*/  BRA `(.L_x_0) ;  /* 0xfffffffc00fc7947 */ /* 0x000fc0000383ffff */
[----:B------:R-:W-:-:S00]  /*0560*/  NOP ;  /* 0x0000000000007918 */ /* 0x000fc00000000000 */
        /* <DEDUP_REMOVED lines=9> */
.L_x_1:


//--------------------- .nv.constant0.triton_poi_fused__adaptive_avg_pool2d_23 --------------------------
	.section	.nv.constant0.triton_poi_fused__adaptive_avg_pool2d_23,"a",@progbits
	.sectionflags	@""
	.align	4
.nv.constant0.triton_poi_fused__adaptive_avg_pool2d_23:
	.zero		548
